//
// Generated by NVIDIA NVVM Compiler
//
// Compiler Build ID: CL-36424714
// Cuda compilation tools, release 13.0, V13.0.88
// Based on NVVM 20.0.0
//

.version 9.0
.target sm_100
.address_size 64

	// .globl	_Z9my_kernelv
.extern .func  (.param .b32 func_retval0) vprintf
(
	.param .b64 vprintf_param_0,
	.param .b64 vprintf_param_1
)
;
.global .align 1 .b8 $str[55] = {72, 101, 108, 108, 111, 32, 87, 111, 114, 108, 100, 32, 102, 114, 111, 109, 32, 98, 108, 111, 99, 107, 32, 37, 100, 32, 97, 110, 100, 32, 116, 104, 114, 101, 97, 100, 32, 37, 100, 44, 32, 103, 108, 111, 98, 97, 108, 32, 105, 100, 32, 37, 100, 10};

.visible .entry _Z9my_kernelv()
{
	.local .align 8 .b8 	__local_depot0[16];
	.reg .b64 	%SP;
	.reg .b64 	%SPL;
	.reg .b32 	%r<7>;
	.reg .b64 	%rd<5>;

	mov.u64 	%SPL, __local_depot0;
	cvta.local.u64 	%SP, %SPL;
	add.u64 	%rd1, %SP, 0;
	add.u64 	%rd2, %SPL, 0;
	mov.u32 	%r1, %ctaid.x;
	mov.u32 	%r2, %tid.x;
	mov.u32 	%r3, %ntid.x;
	mad.lo.s32 	%r4, %r1, %r3, %r2;
	st.local.v2.u32 	[%rd2], {%r1, %r2};
	st.local.u32 	[%rd2+8], %r4;
	mov.u64 	%rd3, $str;
	cvta.global.u64 	%rd4, %rd3;
	{ // callseq 0, 0
	.param .b64 param0;
	st.param.b64 	[param0], %rd4;
	.param .b64 param1;
	st.param.b64 	[param1], %rd1;
	.param .b32 retval0;
	call.uni (retval0), 
	vprintf, 
	(
	param0, 
	param1
	);
	ld.param.b32 	%r5, [retval0];
	} // callseq 0
	ret;

}


// ===== COMPILED SASS (sm_100) =====

	.target	sm_100

	.elftype	@"ET_EXEC"


//--------------------- .note.nv.tkinfo           --------------------------
	.section	.note.nv.tkinfo,"",@"SHT_NOTE"
	.sectionflags	@"SHF_NOTE_NV_TKINFO"
	.tkinfo
        /*0018*/ 	.word	0x00000002
        /*0030*/ 	.string	""
        /*0030*/ 	.string	"ptxas"
        /*0030*/ 	.string	"Cuda compilation tools, release 13.0, V13.0.88"
        /*0030*/ 	.string	"Build cuda_13.0.r13.0/compiler.36424714_0"
        /*0030*/ 	.string	"-arch sm_100 -m 64 "



//--------------------- .note.nv.cuinfo           --------------------------
	.section	.note.nv.cuinfo,"",@"SHT_NOTE"
	.sectionflags	@"SHF_NOTE_NV_CUINFO"
        /*0018*/ 	.short	0x0002
        /*001a*/ 	.short	0x0064
        /*001c*/ 	.short	0x0082
	.zero		2


//--------------------- .nv.info                  --------------------------
	.section	.nv.info,"",@"SHT_CUDA_INFO"
	.align	4


	//----- nvinfo : EIATTR_REGCOUNT
	.align		4
        /*0000*/ 	.byte	0x04, 0x2f
        /*0002*/ 	.short	(.L_2 - .L_1)
	.align		4
.L_1:
        /*0004*/ 	.word	index@(_Z9my_kernelv)
        /*0008*/ 	.word	0x00000018


	//----- nvinfo : EIATTR_FRAME_SIZE
	.align		4
.L_2:
        /*000c*/ 	.byte	0x04, 0x11
        /*000e*/ 	.short	(.L_4 - .L_3)
	.align		4
.L_3:
        /*0010*/ 	.word	index@(_Z9my_kernelv)
        /*0014*/ 	.word	0x00000010


	//----- nvinfo : EIATTR_MIN_STACK_SIZE
	.align		4
.L_4:
        /*0018*/ 	.byte	0x04, 0x12
        /*001a*/ 	.short	(.L_6 - .L_5)
	.align		4
.L_5:
        /*001c*/ 	.word	index@(_Z9my_kernelv)
        /*0020*/ 	.word	0x00000010
.L_6:


//--------------------- .nv.compat                --------------------------
	.section	.nv.compat,"",@"SHT_CUDA_COMPAT_INFO"
	.align	4
        /*0000*/ 	.byte	0x02, 0x09, 0x00, 0x00, 0x02, 0x02, 0x01, 0x00, 0x02, 0x05, 0x05, 0x00, 0x03, 0x07, 0x01, 0x01
        /*0010*/ 	.byte	0x02, 0x03, 0x00, 0x00, 0x02, 0x06, 0x01, 0x00, 0x04, 0x0b, 0x08, 0x00, 0x09, 0x00, 0x00, 0x00
        /*0020*/ 	.byte	0x00, 0x00, 0x00, 0x00


//--------------------- .nv.info._Z9my_kernelv    --------------------------
	.section	.nv.info._Z9my_kernelv,"",@"SHT_CUDA_INFO"
	.sectionflags	@""
	.align	4


	//----- nvinfo : EIATTR_CUDA_API_VERSION
	.align		4
        /*0000*/ 	.byte	0x04, 0x37
        /*0002*/ 	.short	(.L_8 - .L_7)
.L_7:
        /*0004*/ 	.word	0x00000082


	//----- nvinfo : EIATTR_SPARSE_MMA_MASK
	.align		4
.L_8:
        /*0008*/ 	.byte	0x03, 0x50
        /*000a*/ 	.short	0x0000


	//----- nvinfo : EIATTR_MAXREG_COUNT
	.align		4
        /*000c*/ 	.byte	0x03, 0x1b
        /*000e*/ 	.short	0x00ff


	//----- nvinfo : EIATTR_EXTERNS
	.align		4
        /*0010*/ 	.byte	0x04, 0x0f
        /*0012*/ 	.short	(.L_10 - .L_9)


	//   ....[0]....
	.align		4
.L_9:
        /*0014*/ 	.word	index@(vprintf)


	//----- nvinfo : EIATTR_MERCURY_ISA_VERSION
	.align		4
.L_10:
        /*0018*/ 	.byte	0x03, 0x5f
        /*001a*/ 	.short	0x0101


	//----- nvinfo : EIATTR_VRC_CTA_INIT_COUNT
	.align		4
        /*001c*/ 	.byte	0x02, 0x4a
	.zero		1
	.zero		1


	//----- nvinfo : EIATTR_SYSCALL_OFFSETS
	.align		4
        /*0020*/ 	.byte	0x04, 0x46
        /*0022*/ 	.short	(.L_12 - .L_11)


	//   ....[0]....
.L_11:
        /*0024*/ 	.word	0x00000120


	//----- nvinfo : EIATTR_EXIT_INSTR_OFFSETS
	.align		4
.L_12:
        /*0028*/ 	.byte	0x04, 0x1c
        /*002a*/ 	.short	(.L_14 - .L_13)


	//   ....[0]....
.L_13:
        /*002c*/ 	.word	0x00000130


	//----- nvinfo : EIATTR_SW_WAR
	.align		4
.L_14:
        /*0030*/ 	.byte	0x04, 0x36
        /*0032*/ 	.short	(.L_16 - .L_15)
.L_15:
        /*0034*/ 	.word	0x00000008
.L_16:


//--------------------- .nv.callgraph             --------------------------
	.section	.nv.callgraph,"",@"SHT_CUDA_CALLGRAPH"
	.align	4
	.sectionentsize	8
	.align		4
        /*0000*/ 	.word	0x00000000
	.align		4
        /*0004*/ 	.word	0xffffffff
	.align		4
        /*0008*/ 	.word	index@(_Z9my_kernelv)
	.align		4
        /*000c*/ 	.word	index@(vprintf)
	.align		4
        /*0010*/ 	.word	0x00000000
	.align		4
        /*0014*/ 	.word	0xfffffffe
	.align		4
        /*0018*/ 	.word	0x00000000
	.align		4
        /*001c*/ 	.word	0xfffffffd
	.align		4
        /*0020*/ 	.word	0x00000000
	.align		4
        /*0024*/ 	.word	0xfffffffc


//--------------------- .nv.constant4             --------------------------
	.section	.nv.constant4,"a",@progbits
	.align	8
	.align		8
.nv.constant4:
        /*0000*/ 	.dword	vprintf
	.align		8
        /*0008*/ 	.dword	$str


//--------------------- .text._Z9my_kernelv       --------------------------
	.section	.text._Z9my_kernelv,"ax",@progbits
	.align	128
        .global         _Z9my_kernelv
        .type           _Z9my_kernelv,@function
        .size           _Z9my_kernelv,(.L_x_2 - _Z9my_kernelv)
        .other          _Z9my_kernelv,@"STO_CUDA_ENTRY STV_DEFAULT"
_Z9my_kernelv:
.text._Z9my_kernelv:
[----:B------:R-:W0:Y:S01]  /*0000*/  LDC R1, c[0x0][0x37c] ;  /* 0x0000df00ff017b82 */ /* 0x000e220000000800 */
[----:B------:R-:W1:Y:S01]  /*0010*/  S2R R8, SR_CTAID.X ;  /* 0x0000000000087919 */ /* 0x000e620000002500 */
[----:B------:R-:W2:Y:S01]  /*0020*/  LDCU UR5, c[0x0][0x2fc] ;  /* 0x00005f80ff0577ac */ /* 0x000ea20008000800 */
[----:B------:R-:W-:Y:S01]  /*0030*/  MOV R2, 0x0 ;  /* 0x0000000000027802 */ /* 0x000fe20000000f00 */
[----:B0-----:R-:W-:Y:S01]  /*0040*/  VIADD R1, R1, 0xfffffff0 ;  /* 0xfffffff001017836 */ /* 0x001fe20000000000 */
[----:B------:R-:W1:Y:S01]  /*0050*/  S2R R9, SR_TID.X ;  /* 0x0000000000097919 */ /* 0x000e620000002100 */
[----:B------:R-:W1:Y:S03]  /*0060*/  LDCU UR6, c[0x0][0x360] ;  /* 0x00006c00ff0677ac */ /* 0x000e660008000800 */
[----:B------:R-:W0:Y:S01]  /*0070*/  LDC.64 R2, c[0x4][R2] ;  /* 0x0100000002027b82 */ /* 0x000e220000000a00 */
[----:B------:R-:W3:Y:S02]  /*0080*/  LDCU UR4, c[0x0][0x2f8] ;  /* 0x00005f00ff0477ac */ /* 0x000ee40008000800 */
[----:B---3--:R-:W-:-:S05]  /*0090*/  IADD3 R6, P0, PT, R1, UR4, RZ ;  /* 0x0000000401067c10 */ /* 0x008fca000ff1e0ff */
[----:B--2---:R-:W-:Y:S02]  /*00a0*/  IMAD.X R7, RZ, RZ, UR5, P0 ;  /* 0x00000005ff077e24 */ /* 0x004fe400080e06ff */
[----:B-1----:R-:W-:Y:S01]  /*00b0*/  IMAD R0, R8, UR6, R9 ;  /* 0x0000000608007c24 */ /* 0x002fe2000f8e0209 */
[----:B------:R1:W-:Y:S01]  /*00c0*/  STL.64 [R1], R8 ;  /* 0x0000000801007387 */ /* 0x0003e20000100a00 */
[----:B------:R-:W2:Y:S03]  /*00d0*/  LDCU.64 UR6, c[0x4][0x8] ;  /* 0x01000100ff0677ac */ /* 0x000ea60008000a00 */
[----:B------:R1:W-:Y:S01]  /*00e0*/  STL [R1+0x8], R0 ;  /* 0x0000080001007387 */ /* 0x0003e20000100800 */
[----:B--2---:R-:W-:Y:S01]  /*00f0*/  IMAD.U32 R4, RZ, RZ, UR6 ;  /* 0x00000006ff047e24 */ /* 0x004fe2000f8e00ff */
[----:B01----:R-:W-:-:S07]  /*0100*/  MOV R5, UR7 ;  /* 0x0000000700057c02 */ /* 0x003fce0008000f00 */
[----:B------:R-:W-:-:S07]  /*0110*/  LEPC R20, `(.L_x_0) ;  /* 0x000000001014794e */ /* 0x000fce0000000000 */
[----:B------:R-:W-:Y:S05]  /*0120*/  CALL.ABS.NOINC R2 ;  /* 0x0000000002007343 */ /* 0x000fea0003c00000 */
.L_x_0:
[----:B------:R-:W-:Y:S05]  /*0130*/  EXIT ;  /* 0x000000000000794d */ /* 0x000fea0003800000 */
.L_x_1:
[----:B------:R-:W-:-:S00]  /*0140*/  BRA `(.L_x_1) ;  /* 0xfffffffc00fc7947 */ /* 0x000fc0000383ffff */
[----:B------:R-:W-:-:S00]  /*0150*/  NOP ;  /* 0x0000000000007918 */ /* 0x000fc00000000000 */
        /* <DEDUP_REMOVED lines=10> */
.L_x_2:


//--------------------- .nv.global.init           --------------------------
	.section	.nv.global.init,"aw",@progbits
.nv.global.init:
	.type		$str,@object
	.size		$str,(.L_0 - $str)
$str:
        /*0000*/ 	.byte	0x48, 0x65, 0x6c, 0x6c, 0x6f, 0x20, 0x57, 0x6f, 0x72, 0x6c, 0x64, 0x20, 0x66, 0x72, 0x6f, 0x6d
        /*0010*/ 	.byte	0x20, 0x62, 0x6c, 0x6f, 0x63, 0x6b, 0x20, 0x25, 0x64, 0x20, 0x61, 0x6e, 0x64, 0x20, 0x74, 0x68
        /*0020*/ 	.byte	0x72, 0x65, 0x61, 0x64, 0x20, 0x25, 0x64, 0x2c, 0x20, 0x67, 0x6c, 0x6f, 0x62, 0x61, 0x6c, 0x20
        /*0030*/ 	.byte	0x69, 0x64, 0x20, 0x25, 0x64, 0x0a, 0x00
.L_0:


//--------------------- .nv.shared.reserved.0     --------------------------
	.section	.nv.shared.reserved.0,"aw",@nobits
	.weak		__nv_reservedSMEM_offset_0_alias
	.size		__nv_reservedSMEM_offset_0_alias, 0, 64
	.other		__nv_reservedSMEM_offset_0_alias,@"STO_CUDA_RESERVED_SHARED STV_DEFAULT"
__nv_reservedSMEM_offset_0_alias:
	.zero		0
	.zero		64


//--------------------- .nv.constant0._Z9my_kernelv --------------------------
	.section	.nv.constant0._Z9my_kernelv,"a",@progbits
	.sectionflags	@""
	.align	4
.nv.constant0._Z9my_kernelv:
	.zero		896


//--------------------- SYMBOLS --------------------------

	.type		.nv.reservedSmem.offset0,@object
	.size		.nv.reservedSmem.offset0,0x4
	.type		vprintf,@function
